//
// Generated by NVIDIA NVVM Compiler
//
// Compiler Build ID: CL-36424714
// Cuda compilation tools, release 13.0, V13.0.88
// Based on NVVM 20.0.0
//

.version 9.0
.target sm_100
.address_size 64

	// .globl	_Z18MaxReductionKernelPfPKfi
.extern .shared .align 16 .b8 sdata[];

.visible .entry _Z18MaxReductionKernelPfPKfi(
	.param .u64 .ptr .align 1 _Z18MaxReductionKernelPfPKfi_param_0,
	.param .u64 .ptr .align 1 _Z18MaxReductionKernelPfPKfi_param_1,
	.param .u32 _Z18MaxReductionKernelPfPKfi_param_2
)
{
	.reg .pred 	%p<41>;
	.reg .b32 	%r<47>;
	.reg .b32 	%f<116>;
	.reg .b64 	%rd<11>;

	ld.param.u64 	%rd2, [_Z18MaxReductionKernelPfPKfi_param_0];
	ld.param.u64 	%rd3, [_Z18MaxReductionKernelPfPKfi_param_1];
	ld.param.u32 	%r9, [_Z18MaxReductionKernelPfPKfi_param_2];
	cvta.to.global.u64 	%rd1, %rd3;
	mov.u32 	%r1, %tid.x;
	mov.u32 	%r2, %ctaid.x;
	mov.u32 	%r3, %ntid.x;
	mad.lo.s32 	%r10, %r2, %r3, %r1;
	mov.u32 	%r11, %nctaid.x;
	mul.lo.s32 	%r4, %r3, %r11;
	mul.wide.u32 	%rd4, %r10, 4;
	add.s64 	%rd5, %rd1, %rd4;
	ld.global.f32 	%f115, [%rd5];
	add.s32 	%r46, %r10, %r4;
	setp.ge.u32 	%p1, %r46, %r9;
	@%p1 bra 	$L__BB0_2;
$L__BB0_1:
	mul.wide.u32 	%rd6, %r46, 4;
	add.s64 	%rd7, %rd1, %rd6;
	ld.global.f32 	%f5, [%rd7];
	max.f32 	%f115, %f5, %f115;
	add.s32 	%r46, %r46, %r4;
	setp.lt.u32 	%p2, %r46, %r9;
	@%p2 bra 	$L__BB0_1;
$L__BB0_2:
	shl.b32 	%r13, %r1, 2;
	mov.u32 	%r14, sdata;
	add.s32 	%r8, %r14, %r13;
	st.volatile.shared.f32 	[%r8], %f115;
	bar.sync 	0;
	add.s32 	%r15, %r1, 32;
	setp.gt.u32 	%p3, %r1, 31;
	setp.ge.u32 	%p4, %r15, %r3;
	or.pred  	%p5, %p3, %p4;
	@%p5 bra 	$L__BB0_34;
	ld.volatile.shared.f32 	%f6, [%r8];
	ld.volatile.shared.f32 	%f7, [%r8+128];
	max.f32 	%f8, %f6, %f7;
	st.volatile.shared.f32 	[%r8], %f8;
	add.s32 	%r16, %r1, 64;
	setp.ge.u32 	%p6, %r16, %r3;
	@%p6 bra 	$L__BB0_34;
	ld.volatile.shared.f32 	%f9, [%r8];
	ld.volatile.shared.f32 	%f10, [%r8+256];
	max.f32 	%f11, %f9, %f10;
	st.volatile.shared.f32 	[%r8], %f11;
	add.s32 	%r17, %r1, 96;
	setp.ge.u32 	%p7, %r17, %r3;
	@%p7 bra 	$L__BB0_34;
	ld.volatile.shared.f32 	%f12, [%r8];
	ld.volatile.shared.f32 	%f13, [%r8+384];
	max.f32 	%f14, %f12, %f13;
	st.volatile.shared.f32 	[%r8], %f14;
	add.s32 	%r18, %r1, 128;
	setp.ge.u32 	%p8, %r18, %r3;
	@%p8 bra 	$L__BB0_34;
	ld.volatile.shared.f32 	%f15, [%r8];
	ld.volatile.shared.f32 	%f16, [%r8+512];
	max.f32 	%f17, %f15, %f16;
	st.volatile.shared.f32 	[%r8], %f17;
	add.s32 	%r19, %r1, 160;
	setp.ge.u32 	%p9, %r19, %r3;
	@%p9 bra 	$L__BB0_34;
	ld.volatile.shared.f32 	%f18, [%r8];
	ld.volatile.shared.f32 	%f19, [%r8+640];
	max.f32 	%f20, %f18, %f19;
	st.volatile.shared.f32 	[%r8], %f20;
	add.s32 	%r20, %r1, 192;
	setp.ge.u32 	%p10, %r20, %r3;
	@%p10 bra 	$L__BB0_34;
	ld.volatile.shared.f32 	%f21, [%r8];
	ld.volatile.shared.f32 	%f22, [%r8+768];
	max.f32 	%f23, %f21, %f22;
	st.volatile.shared.f32 	[%r8], %f23;
	add.s32 	%r21, %r1, 224;
	setp.ge.u32 	%p11, %r21, %r3;
	@%p11 bra 	$L__BB0_34;
	ld.volatile.shared.f32 	%f24, [%r8];
	ld.volatile.shared.f32 	%f25, [%r8+896];
	max.f32 	%f26, %f24, %f25;
	st.volatile.shared.f32 	[%r8], %f26;
	add.s32 	%r22, %r1, 256;
	setp.ge.u32 	%p12, %r22, %r3;
	@%p12 bra 	$L__BB0_34;
	ld.volatile.shared.f32 	%f27, [%r8];
	ld.volatile.shared.f32 	%f28, [%r8+1024];
	max.f32 	%f29, %f27, %f28;
	st.volatile.shared.f32 	[%r8], %f29;
	add.s32 	%r23, %r1, 288;
	setp.ge.u32 	%p13, %r23, %r3;
	@%p13 bra 	$L__BB0_34;
	ld.volatile.shared.f32 	%f30, [%r8];
	ld.volatile.shared.f32 	%f31, [%r8+1152];
	max.f32 	%f32, %f30, %f31;
	st.volatile.shared.f32 	[%r8], %f32;
	add.s32 	%r24, %r1, 320;
	setp.ge.u32 	%p14, %r24, %r3;
	@%p14 bra 	$L__BB0_34;
	ld.volatile.shared.f32 	%f33, [%r8];
	ld.volatile.shared.f32 	%f34, [%r8+1280];
	max.f32 	%f35, %f33, %f34;
	st.volatile.shared.f32 	[%r8], %f35;
	add.s32 	%r25, %r1, 352;
	setp.ge.u32 	%p15, %r25, %r3;
	@%p15 bra 	$L__BB0_34;
	ld.volatile.shared.f32 	%f36, [%r8];
	ld.volatile.shared.f32 	%f37, [%r8+1408];
	max.f32 	%f38, %f36, %f37;
	st.volatile.shared.f32 	[%r8], %f38;
	add.s32 	%r26, %r1, 384;
	setp.ge.u32 	%p16, %r26, %r3;
	@%p16 bra 	$L__BB0_34;
	ld.volatile.shared.f32 	%f39, [%r8];
	ld.volatile.shared.f32 	%f40, [%r8+1536];
	max.f32 	%f41, %f39, %f40;
	st.volatile.shared.f32 	[%r8], %f41;
	add.s32 	%r27, %r1, 416;
	setp.ge.u32 	%p17, %r27, %r3;
	@%p17 bra 	$L__BB0_34;
	ld.volatile.shared.f32 	%f42, [%r8];
	ld.volatile.shared.f32 	%f43, [%r8+1664];
	max.f32 	%f44, %f42, %f43;
	st.volatile.shared.f32 	[%r8], %f44;
	add.s32 	%r28, %r1, 448;
	setp.ge.u32 	%p18, %r28, %r3;
	@%p18 bra 	$L__BB0_34;
	ld.volatile.shared.f32 	%f45, [%r8];
	ld.volatile.shared.f32 	%f46, [%r8+1792];
	max.f32 	%f47, %f45, %f46;
	st.volatile.shared.f32 	[%r8], %f47;
	add.s32 	%r29, %r1, 480;
	setp.ge.u32 	%p19, %r29, %r3;
	@%p19 bra 	$L__BB0_34;
	ld.volatile.shared.f32 	%f48, [%r8];
	ld.volatile.shared.f32 	%f49, [%r8+1920];
	max.f32 	%f50, %f48, %f49;
	st.volatile.shared.f32 	[%r8], %f50;
	add.s32 	%r30, %r1, 512;
	setp.ge.u32 	%p20, %r30, %r3;
	@%p20 bra 	$L__BB0_34;
	ld.volatile.shared.f32 	%f51, [%r8];
	ld.volatile.shared.f32 	%f52, [%r8+2048];
	max.f32 	%f53, %f51, %f52;
	st.volatile.shared.f32 	[%r8], %f53;
	add.s32 	%r31, %r1, 544;
	setp.ge.u32 	%p21, %r31, %r3;
	@%p21 bra 	$L__BB0_34;
	ld.volatile.shared.f32 	%f54, [%r8];
	ld.volatile.shared.f32 	%f55, [%r8+2176];
	max.f32 	%f56, %f54, %f55;
	st.volatile.shared.f32 	[%r8], %f56;
	add.s32 	%r32, %r1, 576;
	setp.ge.u32 	%p22, %r32, %r3;
	@%p22 bra 	$L__BB0_34;
	ld.volatile.shared.f32 	%f57, [%r8];
	ld.volatile.shared.f32 	%f58, [%r8+2304];
	max.f32 	%f59, %f57, %f58;
	st.volatile.shared.f32 	[%r8], %f59;
	add.s32 	%r33, %r1, 608;
	setp.ge.u32 	%p23, %r33, %r3;
	@%p23 bra 	$L__BB0_34;
	ld.volatile.shared.f32 	%f60, [%r8];
	ld.volatile.shared.f32 	%f61, [%r8+2432];
	max.f32 	%f62, %f60, %f61;
	st.volatile.shared.f32 	[%r8], %f62;
	add.s32 	%r34, %r1, 640;
	setp.ge.u32 	%p24, %r34, %r3;
	@%p24 bra 	$L__BB0_34;
	ld.volatile.shared.f32 	%f63, [%r8];
	ld.volatile.shared.f32 	%f64, [%r8+2560];
	max.f32 	%f65, %f63, %f64;
	st.volatile.shared.f32 	[%r8], %f65;
	add.s32 	%r35, %r1, 672;
	setp.ge.u32 	%p25, %r35, %r3;
	@%p25 bra 	$L__BB0_34;
	ld.volatile.shared.f32 	%f66, [%r8];
	ld.volatile.shared.f32 	%f67, [%r8+2688];
	max.f32 	%f68, %f66, %f67;
	st.volatile.shared.f32 	[%r8], %f68;
	add.s32 	%r36, %r1, 704;
	setp.ge.u32 	%p26, %r36, %r3;
	@%p26 bra 	$L__BB0_34;
	ld.volatile.shared.f32 	%f69, [%r8];
	ld.volatile.shared.f32 	%f70, [%r8+2816];
	max.f32 	%f71, %f69, %f70;
	st.volatile.shared.f32 	[%r8], %f71;
	add.s32 	%r37, %r1, 736;
	setp.ge.u32 	%p27, %r37, %r3;
	@%p27 bra 	$L__BB0_34;
	ld.volatile.shared.f32 	%f72, [%r8];
	ld.volatile.shared.f32 	%f73, [%r8+2944];
	max.f32 	%f74, %f72, %f73;
	st.volatile.shared.f32 	[%r8], %f74;
	add.s32 	%r38, %r1, 768;
	setp.ge.u32 	%p28, %r38, %r3;
	@%p28 bra 	$L__BB0_34;
	ld.volatile.shared.f32 	%f75, [%r8];
	ld.volatile.shared.f32 	%f76, [%r8+3072];
	max.f32 	%f77, %f75, %f76;
	st.volatile.shared.f32 	[%r8], %f77;
	add.s32 	%r39, %r1, 800;
	setp.ge.u32 	%p29, %r39, %r3;
	@%p29 bra 	$L__BB0_34;
	ld.volatile.shared.f32 	%f78, [%r8];
	ld.volatile.shared.f32 	%f79, [%r8+3200];
	max.f32 	%f80, %f78, %f79;
	st.volatile.shared.f32 	[%r8], %f80;
	add.s32 	%r40, %r1, 832;
	setp.ge.u32 	%p30, %r40, %r3;
	@%p30 bra 	$L__BB0_34;
	ld.volatile.shared.f32 	%f81, [%r8];
	ld.volatile.shared.f32 	%f82, [%r8+3328];
	max.f32 	%f83, %f81, %f82;
	st.volatile.shared.f32 	[%r8], %f83;
	add.s32 	%r41, %r1, 864;
	setp.ge.u32 	%p31, %r41, %r3;
	@%p31 bra 	$L__BB0_34;
	ld.volatile.shared.f32 	%f84, [%r8];
	ld.volatile.shared.f32 	%f85, [%r8+3456];
	max.f32 	%f86, %f84, %f85;
	st.volatile.shared.f32 	[%r8], %f86;
	add.s32 	%r42, %r1, 896;
	setp.ge.u32 	%p32, %r42, %r3;
	@%p32 bra 	$L__BB0_34;
	ld.volatile.shared.f32 	%f87, [%r8];
	ld.volatile.shared.f32 	%f88, [%r8+3584];
	max.f32 	%f89, %f87, %f88;
	st.volatile.shared.f32 	[%r8], %f89;
	add.s32 	%r43, %r1, 928;
	setp.ge.u32 	%p33, %r43, %r3;
	@%p33 bra 	$L__BB0_34;
	ld.volatile.shared.f32 	%f90, [%r8];
	ld.volatile.shared.f32 	%f91, [%r8+3712];
	max.f32 	%f92, %f90, %f91;
	st.volatile.shared.f32 	[%r8], %f92;
	add.s32 	%r44, %r1, 960;
	setp.ge.u32 	%p34, %r44, %r3;
	@%p34 bra 	$L__BB0_34;
	ld.volatile.shared.f32 	%f93, [%r8];
	ld.volatile.shared.f32 	%f94, [%r8+3840];
	max.f32 	%f95, %f93, %f94;
	st.volatile.shared.f32 	[%r8], %f95;
	add.s32 	%r45, %r1, 992;
	setp.ge.u32 	%p35, %r45, %r3;
	@%p35 bra 	$L__BB0_34;
	ld.volatile.shared.f32 	%f96, [%r8];
	ld.volatile.shared.f32 	%f97, [%r8+3968];
	max.f32 	%f98, %f96, %f97;
	st.volatile.shared.f32 	[%r8], %f98;
$L__BB0_34:
	setp.gt.u32 	%p36, %r1, 15;
	@%p36 bra 	$L__BB0_40;
	ld.volatile.shared.f32 	%f99, [%r8];
	ld.volatile.shared.f32 	%f100, [%r8+64];
	max.f32 	%f101, %f99, %f100;
	st.volatile.shared.f32 	[%r8], %f101;
	setp.gt.u32 	%p37, %r1, 7;
	@%p37 bra 	$L__BB0_40;
	ld.volatile.shared.f32 	%f102, [%r8];
	ld.volatile.shared.f32 	%f103, [%r8+32];
	max.f32 	%f104, %f102, %f103;
	st.volatile.shared.f32 	[%r8], %f104;
	setp.gt.u32 	%p38, %r1, 3;
	@%p38 bra 	$L__BB0_40;
	ld.volatile.shared.f32 	%f105, [%r8];
	ld.volatile.shared.f32 	%f106, [%r8+16];
	max.f32 	%f107, %f105, %f106;
	st.volatile.shared.f32 	[%r8], %f107;
	setp.gt.u32 	%p39, %r1, 1;
	@%p39 bra 	$L__BB0_40;
	ld.volatile.shared.f32 	%f108, [%r8];
	ld.volatile.shared.f32 	%f109, [%r8+8];
	max.f32 	%f110, %f108, %f109;
	st.volatile.shared.f32 	[%r8], %f110;
	setp.ne.s32 	%p40, %r1, 0;
	@%p40 bra 	$L__BB0_40;
	ld.volatile.shared.f32 	%f111, [sdata];
	ld.volatile.shared.f32 	%f112, [sdata+4];
	max.f32 	%f113, %f111, %f112;
	cvta.to.global.u64 	%rd8, %rd2;
	mul.wide.u32 	%rd9, %r2, 4;
	add.s64 	%rd10, %rd8, %rd9;
	st.global.f32 	[%rd10], %f113;
$L__BB0_40:
	ret;

}


// ===== COMPILED SASS (sm_100) =====

	.target	sm_100

	.elftype	@"ET_EXEC"


//--------------------- .note.nv.tkinfo           --------------------------
	.section	.note.nv.tkinfo,"",@"SHT_NOTE"
	.sectionflags	@"SHF_NOTE_NV_TKINFO"
	.tkinfo
        /*0018*/ 	.word	0x00000002
        /*0030*/ 	.string	""
        /*0030*/ 	.string	"ptxas"
        /*0030*/ 	.string	"Cuda compilation tools, release 13.0, V13.0.88"
        /*0030*/ 	.string	"Build cuda_13.0.r13.0/compiler.36424714_0"
        /*0030*/ 	.string	"-arch sm_100 -m 64 "



//--------------------- .note.nv.cuinfo           --------------------------
	.section	.note.nv.cuinfo,"",@"SHT_NOTE"
	.sectionflags	@"SHF_NOTE_NV_CUINFO"
        /*0018*/ 	.short	0x0002
        /*001a*/ 	.short	0x0064
        /*001c*/ 	.short	0x0082
	.zero		2


//--------------------- .nv.info                  --------------------------
	.section	.nv.info,"",@"SHT_CUDA_INFO"
	.align	4


	//----- nvinfo : EIATTR_REGCOUNT
	.align		4
        /*0000*/ 	.byte	0x04, 0x2f
        /*0002*/ 	.short	(.L_1 - .L_0)
	.align		4
.L_0:
        /*0004*/ 	.word	index@(_Z18MaxReductionKernelPfPKfi)
        /*0008*/ 	.word	0x0000000e


	//----- nvinfo : EIATTR_FRAME_SIZE
	.align		4
.L_1:
        /*000c*/ 	.byte	0x04, 0x11
        /*000e*/ 	.short	(.L_3 - .L_2)
	.align		4
.L_2:
        /*0010*/ 	.word	index@(_Z18MaxReductionKernelPfPKfi)
        /*0014*/ 	.word	0x00000000


	//----- nvinfo : EIATTR_MIN_STACK_SIZE
	.align		4
.L_3:
        /*0018*/ 	.byte	0x04, 0x12
        /*001a*/ 	.short	(.L_5 - .L_4)
	.align		4
.L_4:
        /*001c*/ 	.word	index@(_Z18MaxReductionKernelPfPKfi)
        /*0020*/ 	.word	0x00000000
.L_5:


//--------------------- .nv.compat                --------------------------
	.section	.nv.compat,"",@"SHT_CUDA_COMPAT_INFO"
	.align	4
        /*0000*/ 	.byte	0x02, 0x09, 0x00, 0x00, 0x02, 0x02, 0x01, 0x00, 0x02, 0x05, 0x05, 0x00, 0x03, 0x07, 0x01, 0x01
        /*0010*/ 	.byte	0x02, 0x03, 0x00, 0x00, 0x02, 0x06, 0x01, 0x00, 0x04, 0x0b, 0x08, 0x00, 0x09, 0x00, 0x00, 0x00
        /*0020*/ 	.byte	0x00, 0x00, 0x00, 0x00


//--------------------- .nv.info._Z18MaxReductionKernelPfPKfi --------------------------
	.section	.nv.info._Z18MaxReductionKernelPfPKfi,"",@"SHT_CUDA_INFO"
	.sectionflags	@""
	.align	4


	//----- nvinfo : EIATTR_CUDA_API_VERSION
	.align		4
        /*0000*/ 	.byte	0x04, 0x37
        /*0002*/ 	.short	(.L_7 - .L_6)
.L_6:
        /*0004*/ 	.word	0x00000082


	//----- nvinfo : EIATTR_KPARAM_INFO
	.align		4
.L_7:
        /*0008*/ 	.byte	0x04, 0x17
        /*000a*/ 	.short	(.L_9 - .L_8)
.L_8:
        /*000c*/ 	.word	0x00000000
        /*0010*/ 	.short	0x0002
        /*0012*/ 	.short	0x0010
        /*0014*/ 	.byte	0x00, 0xf0, 0x11, 0x00


	//----- nvinfo : EIATTR_KPARAM_INFO
	.align		4
.L_9:
        /*0018*/ 	.byte	0x04, 0x17
        /*001a*/ 	.short	(.L_11 - .L_10)
.L_10:
        /*001c*/ 	.word	0x00000000
        /*0020*/ 	.short	0x0001
        /*0022*/ 	.short	0x0008
        /*0024*/ 	.byte	0x00, 0xf5, 0x21, 0x00


	//----- nvinfo : EIATTR_KPARAM_INFO
	.align		4
.L_11:
        /*0028*/ 	.byte	0x04, 0x17
        /*002a*/ 	.short	(.L_13 - .L_12)
.L_12:
        /*002c*/ 	.word	0x00000000
        /*0030*/ 	.short	0x0000
        /*0032*/ 	.short	0x0000
        /*0034*/ 	.byte	0x00, 0xf5, 0x21, 0x00


	//----- nvinfo : EIATTR_SPARSE_MMA_MASK
	.align		4
.L_13:
        /*0038*/ 	.byte	0x03, 0x50
        /*003a*/ 	.short	0x0000


	//----- nvinfo : EIATTR_MAXREG_COUNT
	.align		4
        /*003c*/ 	.byte	0x03, 0x1b
        /*003e*/ 	.short	0x00ff


	//----- nvinfo : EIATTR_NUM_BARRIERS
	.align		4
        /*0040*/ 	.byte	0x02, 0x4c
        /*0042*/ 	.byte	0x01
	.zero		1


	//----- nvinfo : EIATTR_MERCURY_ISA_VERSION
	.align		4
        /*0044*/ 	.byte	0x03, 0x5f
        /*0046*/ 	.short	0x0101


	//----- nvinfo : EIATTR_VRC_CTA_INIT_COUNT
	.align		4
        /*0048*/ 	.byte	0x02, 0x4a
	.zero		1
	.zero		1


	//----- nvinfo : EIATTR_EXIT_INSTR_OFFSETS
	.align		4
        /*004c*/ 	.byte	0x04, 0x1c
        /*004e*/ 	.short	(.L_15 - .L_14)


	//   ....[0]....
.L_14:
        /*0050*/ 	.word	0x00000f90


	//   ....[1]....
        /*0054*/ 	.word	0x00000ff0


	//   ....[2]....
        /*0058*/ 	.word	0x00001050


	//   ....[3]....
        /*005c*/ 	.word	0x000010b0


	//   ....[4]....
        /*0060*/ 	.word	0x00001110


	//   ....[5]....
        /*0064*/ 	.word	0x00001180


	//----- nvinfo : EIATTR_CRS_STACK_SIZE
	.align		4
.L_15:
        /*0068*/ 	.byte	0x04, 0x1e
        /*006a*/ 	.short	(.L_17 - .L_16)
.L_16:
        /*006c*/ 	.word	0x00000000


	//----- nvinfo : EIATTR_CBANK_PARAM_SIZE
	.align		4
.L_17:
        /*0070*/ 	.byte	0x03, 0x19
        /*0072*/ 	.short	0x0014


	//----- nvinfo : EIATTR_PARAM_CBANK
	.align		4
        /*0074*/ 	.byte	0x04, 0x0a
        /*0076*/ 	.short	(.L_19 - .L_18)
	.align		4
.L_18:
        /*0078*/ 	.word	index@(.nv.constant0._Z18MaxReductionKernelPfPKfi)
        /*007c*/ 	.short	0x0380
        /*007e*/ 	.short	0x0014


	//----- nvinfo : EIATTR_SW_WAR
	.align		4
.L_19:
        /*0080*/ 	.byte	0x04, 0x36
        /*0082*/ 	.short	(.L_21 - .L_20)
.L_20:
        /*0084*/ 	.word	0x00000008
.L_21:


//--------------------- .nv.callgraph             --------------------------
	.section	.nv.callgraph,"",@"SHT_CUDA_CALLGRAPH"
	.align	4
	.sectionentsize	8
	.align		4
        /*0000*/ 	.word	0x00000000
	.align		4
        /*0004*/ 	.word	0xffffffff
	.align		4
        /*0008*/ 	.word	0x00000000
	.align		4
        /*000c*/ 	.word	0xfffffffe
	.align		4
        /*0010*/ 	.word	0x00000000
	.align		4
        /*0014*/ 	.word	0xfffffffd
	.align		4
        /*0018*/ 	.word	0x00000000
	.align		4
        /*001c*/ 	.word	0xfffffffc


//--------------------- .text._Z18MaxReductionKernelPfPKfi --------------------------
	.section	.text._Z18MaxReductionKernelPfPKfi,"ax",@progbits
	.align	128
        .global         _Z18MaxReductionKernelPfPKfi
        .type           _Z18MaxReductionKernelPfPKfi,@function
        .size           _Z18MaxReductionKernelPfPKfi,(.L_x_6 - _Z18MaxReductionKernelPfPKfi)
        .other          _Z18MaxReductionKernelPfPKfi,@"STO_CUDA_ENTRY STV_DEFAULT"
_Z18MaxReductionKernelPfPKfi:
.text._Z18MaxReductionKernelPfPKfi:
[----:B------:R-:W-:Y:S01]  /*0000*/  LDC R1, c[0x0][0x37c] ;  /* 0x0000df00ff017b82 */ /* 0x000fe20000000800 */
[----:B------:R-:W0:Y:S07]  /*0010*/  S2R R3, SR_TID.X ;  /* 0x0000000000037919 */ /* 0x000e2e0000002100 */
[----:B------:R-:W1:Y:S01]  /*0020*/  LDC.64 R6, c[0x0][0x388] ;  /* 0x0000e200ff067b82 */ /* 0x000e620000000a00 */
[----:B------:R-:W0:Y:S01]  /*0030*/  LDCU UR8, c[0x0][0x360] ;  /* 0x00006c00ff0877ac */ /* 0x000e220008000800 */
[----:B------:R-:W0:Y:S01]  /*0040*/  S2R R0, SR_CTAID.X ;  /* 0x0000000000007919 */ /* 0x000e220000002500 */
[----:B------:R-:W2:Y:S01]  /*0050*/  LDCU.64 UR6, c[0x0][0x358] ;  /* 0x00006b00ff0677ac */ /* 0x000ea20008000a00 */
[----:B------:R-:W3:Y:S01]  /*0060*/  LDCU UR5, c[0x0][0x390] ;  /* 0x00007200ff0577ac */ /* 0x000ee20008000800 */
[----:B0-----:R-:W-:-:S04]  /*0070*/  IMAD R9, R0, UR8, R3 ;  /* 0x0000000800097c24 */ /* 0x001fc8000f8e0203 */
[----:B-1----:R-:W-:-:S05]  /*0080*/  IMAD.WIDE.U32 R4, R9, 0x4, R6 ;  /* 0x0000000409047825 */ /* 0x002fca00078e0006 */
[----:B--2---:R0:W5:Y:S01]  /*0090*/  LDG.E R11, desc[UR6][R4.64] ;  /* 0x00000006040b7981 */ /* 0x004162000c1e1900 */
[----:B------:R-:W1:Y:S01]  /*00a0*/  LDCU UR4, c[0x0][0x370] ;  /* 0x00006e00ff0477ac */ /* 0x000e620008000800 */
[----:B------:R-:W-:Y:S01]  /*00b0*/  BSSY.RECONVERGENT B0, `(.L_x_0) ;  /* 0x000000b000007945 */ /* 0x000fe20003800200 */
[----:B-1----:R-:W-:-:S06]  /*00c0*/  UIMAD UR4, UR8, UR4, URZ ;  /* 0x00000004080472a4 */ /* 0x002fcc000f8e02ff */
[----:B------:R-:W-:-:S05]  /*00d0*/  VIADD R9, R9, UR4 ;  /* 0x0000000409097c36 */ /* 0x000fca0008000000 */
[----:B---3--:R-:W-:-:S13]  /*00e0*/  ISETP.GE.U32.AND P0, PT, R9, UR5, PT ;  /* 0x0000000509007c0c */ /* 0x008fda000bf06070 */
[----:B0-----:R-:W-:Y:S05]  /*00f0*/  @P0 BRA `(.L_x_1) ;  /* 0x0000000000180947 */ /* 0x001fea0003800000 */
.L_x_2:
[----:B------:R-:W-:-:S06]  /*0100*/  IMAD.WIDE.U32 R4, R9, 0x4, R6 ;  /* 0x0000000409047825 */ /* 0x000fcc00078e0006 */
[----:B------:R-:W2:Y:S01]  /*0110*/  LDG.E R4, desc[UR6][R4.64] ;  /* 0x0000000604047981 */ /* 0x000ea2000c1e1900 */
[----:B------:R-:W-:-:S05]  /*0120*/  VIADD R9, R9, UR4 ;  /* 0x0000000409097c36 */ /* 0x000fca0008000000 */
[----:B------:R-:W-:Y:S02]  /*0130*/  ISETP.GE.U32.AND P0, PT, R9, UR5, PT ;  /* 0x0000000509007c0c */ /* 0x000fe4000bf06070 */
[----:B--2--5:R-:W-:-:S11]  /*0140*/  FMNMX R11, R4, R11, !PT ;  /* 0x0000000b040b7209 */ /* 0x024fd60007800000 */
[----:B------:R-:W-:Y:S05]  /*0150*/  @!P0 BRA `(.L_x_2) ;  /* 0xfffffffc00e88947 */ /* 0x000fea000383ffff */
.L_x_1:
[----:B------:R-:W-:Y:S05]  /*0160*/  BSYNC.RECONVERGENT B0 ;  /* 0x0000000000007941 */ /* 0x000fea0003800200 */
.L_x_0:
[----:B------:R-:W0:Y:S01]  /*0170*/  S2UR UR5, SR_CgaCtaId ;  /* 0x00000000000579c3 */ /* 0x000e220000008800 */
[----:B------:R-:W-:Y:S01]  /*0180*/  VIADD R4, R3, 0x20 ;  /* 0x0000002003047836 */ /* 0x000fe20000000000 */
[----:B------:R-:W-:Y:S01]  /*0190*/  UMOV UR4, 0x400 ;  /* 0x0000040000047882 */ /* 0x000fe20000000000 */
[----:B------:R-:W-:Y:S03]  /*01a0*/  BSSY.RECONVERGENT B0, `(.L_x_3) ;  /* 0x00000dd000007945 */ /* 0x000fe60003800200 */
[----:B------:R-:W-:-:S04]  /*01b0*/  ISETP.GE.U32.AND P0, PT, R4, UR8, PT ;  /* 0x0000000804007c0c */ /* 0x000fc8000bf06070 */
[----:B------:R-:W-:Y:S01]  /*01c0*/  ISETP.GT.U32.OR P0, PT, R3, 0x1f, P0 ;  /* 0x0000001f0300780c */ /* 0x000fe20000704470 */
[----:B0-----:R-:W-:-:S06]  /*01d0*/  ULEA UR4, UR5, UR4, 0x18 ;  /* 0x0000000405047291 */ /* 0x001fcc000f8ec0ff */
[----:B------:R-:W-:-:S05]  /*01e0*/  LEA R2, R3, UR4, 0x2 ;  /* 0x0000000403027c11 */ /* 0x000fca000f8e10ff */
[----:B-----5:R0:W-:Y:S01]  /*01f0*/  STS [R2], R11 ;  /* 0x0000000b02007388 */ /* 0x0201e20000000800 */
[----:B------:R-:W-:Y:S06]  /*0200*/  BAR.SYNC.DEFER_BLOCKING 0x0 ;  /* 0x0000000000007b1d */ /* 0x000fec0000010000 */
[----:B------:R-:W-:Y:S05]  /*0210*/  @P0 BRA `(.L_x_4) ;  /* 0x0000000c00540947 */ /* 0x000fea0003800000 */
[----:B------:R-:W-:Y:S04]  /*0220*/  LDS R4, [R2] ;  /* 0x0000000002047984 */ /* 0x000fe80000000800 */
[----:B------:R-:W1:Y:S02]  /*0230*/  LDS R5, [R2+0x80] ;  /* 0x0000800002057984 */ /* 0x000e640000000800 */
[----:B-1----:R-:W-:Y:S01]  /*0240*/  FMNMX R5, R4, R5, !PT ;  /* 0x0000000504057209 */ /* 0x002fe20007800000 */
[----:B------:R-:W-:-:S04]  /*0250*/  VIADD R4, R3, 0x40 ;  /* 0x0000004003047836 */ /* 0x000fc80000000000 */
[----:B------:R1:W-:Y:S01]  /*0260*/  STS [R2], R5 ;  /* 0x0000000502007388 */ /* 0x0003e20000000800 */
[----:B------:R-:W-:-:S13]  /*0270*/  ISETP.GE.U32.AND P0, PT, R4, UR8, PT ;  /* 0x0000000804007c0c */ /* 0x000fda000bf06070 */
[----:B-1----:R-:W-:Y:S05]  /*0280*/  @P0 BRA `(.L_x_4) ;  /* 0x0000000c00380947 */ /* 0x002fea0003800000 */
        /* <DEDUP_REMOVED lines=196> */
[----:B------:R-:W-:Y:S01]  /*0ed0*/  LDS R4, [R2] ;  /* 0x0000000002047984 */ /* 0x000fe20000000800 */
[----:B------:R-:W-:-:S03]  /*0ee0*/  VIADD R6, R3, 0x3e0 ;  /* 0x000003e003067836 */ /* 0x000fc60000000000 */
[----:B------:R-:W1:Y:S02]  /*0ef0*/  LDS R5, [R2+0xf00] ;  /* 0x000f000002057984 */ /* 0x000e640000000800 */
[----:B------:R-:W-:Y:S02]  /*0f00*/  ISETP.GE.U32.AND P0, PT, R6, UR8, PT ;  /* 0x0000000806007c0c */ /* 0x000fe4000bf06070 */
[----:B-1----:R-:W-:-:S05]  /*0f10*/  FMNMX R5, R4, R5, !PT ;  /* 0x0000000504057209 */ /* 0x002fca0007800000 */
[----:B------:R-:W-:Y:S06]  /*0f20*/  STS [R2], R5 ;  /* 0x0000000502007388 */ /* 0x000fec0000000800 */
[----:B------:R-:W-:Y:S04]  /*0f30*/  @!P0 LDS R4, [R2] ;  /* 0x0000000002048984 */ /* 0x000fe80000000800 */
[----:B------:R-:W1:Y:S02]  /*0f40*/  @!P0 LDS R7, [R2+0xf80] ;  /* 0x000f800002078984 */ /* 0x000e640000000800 */
[----:B-1----:R-:W-:-:S05]  /*0f50*/  @!P0 FMNMX R7, R4, R7, !PT ;  /* 0x0000000704078209 */ /* 0x002fca0007800000 */
[----:B------:R1:W-:Y:S02]  /*0f60*/  @!P0 STS [R2], R7 ;  /* 0x0000000702008388 */ /* 0x0003e40000000800 */
.L_x_4:
[----:B------:R-:W-:Y:S05]  /*0f70*/  BSYNC.RECONVERGENT B0 ;  /* 0x0000000000007941 */ /* 0x000fea0003800200 */
.L_x_3:
[----:B------:R-:W-:-:S13]  /*0f80*/  ISETP.GT.U32.AND P0, PT, R3, 0xf, PT ;  /* 0x0000000f0300780c */ /* 0x000fda0003f04070 */
[----:B------:R-:W-:Y:S05]  /*0f90*/  @P0 EXIT ;  /* 0x000000000000094d */ /* 0x000fea0003800000 */
[----:B------:R-:W-:Y:S01]  /*0fa0*/  LDS R4, [R2] ;  /* 0x0000000002047984 */ /* 0x000fe20000000800 */
[----:B------:R-:W-:-:S03]  /*0fb0*/  ISETP.GT.U32.AND P0, PT, R3, 0x7, PT ;  /* 0x000000070300780c */ /* 0x000fc60003f04070 */
[----:B------:R-:W2:Y:S02]  /*0fc0*/  LDS R5, [R2+0x40] ;  /* 0x0000400002057984 */ /* 0x000ea40000000800 */
[----:B--2---:R-:W-:-:S05]  /*0fd0*/  FMNMX R5, R4, R5, !PT ;  /* 0x0000000504057209 */ /* 0x004fca0007800000 */
[----:B------:R2:W-:Y:S03]  /*0fe0*/  STS [R2], R5 ;  /* 0x0000000502007388 */ /* 0x0005e60000000800 */
[----:B------:R-:W-:Y:S05]  /*0ff0*/  @P0 EXIT ;  /* 0x000000000000094d */ /* 0x000fea0003800000 */
[----:B------:R-:W-:Y:S01]  /*1000*/  LDS R4, [R2] ;  /* 0x0000000002047984 */ /* 0x000fe20000000800 */
[----:B------:R-:W-:-:S03]  /*1010*/  ISETP.GT.U32.AND P0, PT, R3, 0x3, PT ;  /* 0x000000030300780c */ /* 0x000fc60003f04070 */
[----:B--2---:R-:W2:Y:S02]  /*1020*/  LDS R5, [R2+0x20] ;  /* 0x0000200002057984 */ /* 0x004ea40000000800 */
        /* <DEDUP_REMOVED lines=10> */
[----:B------:R-:W-:-:S03]  /*10d0*/  ISETP.NE.AND P0, PT, R3, RZ, PT ;  /* 0x000000ff0300720c */ /* 0x000fc60003f05270 */
[----:B--2---:R-:W2:Y:S02]  /*10e0*/  LDS R5, [R2+0x8] ;  /* 0x0000080002057984 */ /* 0x004ea40000000800 */
[----:B--2---:R-:W-:-:S05]  /*10f0*/  FMNMX R5, R4, R5, !PT ;  /* 0x0000000504057209 */ /* 0x004fca0007800000 */
[----:B------:R2:W-:Y:S03]  /*1100*/  STS [R2], R5 ;  /* 0x0000000502007388 */ /* 0x0005e60000000800 */
[----:B------:R-:W-:Y:S05]  /*1110*/  @P0 EXIT ;  /* 0x000000000000094d */ /* 0x000fea0003800000 */
[----:B------:R-:W-:Y:S01]  /*1120*/  LDS R4, [UR4] ;  /* 0x00000004ff047984 */ /* 0x000fe20008000800 */
[----:B012---:R-:W0:Y:S03]  /*1130*/  LDC.64 R2, c[0x0][0x380] ;  /* 0x0000e000ff027b82 */ /* 0x007e260000000a00 */
[----:B------:R-:W1:Y:S01]  /*1140*/  LDS R5, [UR4+0x4] ;  /* 0x00000404ff057984 */ /* 0x000e620008000800 */
[----:B0-----:R-:W-:Y:S01]  /*1150*/  IMAD.WIDE.U32 R2, R0, 0x4, R2 ;  /* 0x0000000400027825 */ /* 0x001fe200078e0002 */
[----:B-1----:R-:W-:-:S05]  /*1160*/  FMNMX R5, R4, R5, !PT ;  /* 0x0000000504057209 */ /* 0x002fca0007800000 */
[----:B------:R-:W-:Y:S01]  /*1170*/  STG.E desc[UR6][R2.64], R5 ;  /* 0x0000000502007986 */ /* 0x000fe2000c101906 */
[----:B------:R-:W-:Y:S05]  /*1180*/  EXIT ;  /* 0x000000000000794d */ /* 0x000fea0003800000 */
.L_x_5:
[----:B------:R-:W-:-:S00]  /*1190*/  BRA `(.L_x_5) ;  /* 0xfffffffc00fc7947 */ /* 0x000fc0000383ffff */
[----:B------:R-:W-:-:S00]  /*11a0*/  NOP ;  /* 0x0000000000007918 */ /* 0x000fc00000000000 */
        /* <DEDUP_REMOVED lines=13> */
.L_x_6:


//--------------------- .nv.shared._Z18MaxReductionKernelPfPKfi --------------------------
	.section	.nv.shared._Z18MaxReductionKernelPfPKfi,"aw",@nobits
	.sectionflags	@""
	.align	16
	.zero		1024


//--------------------- .nv.shared.reserved.0     --------------------------
	.section	.nv.shared.reserved.0,"aw",@nobits
	.weak		__nv_reservedSMEM_offset_0_alias
	.size		__nv_reservedSMEM_offset_0_alias, 0, 64
	.other		__nv_reservedSMEM_offset_0_alias,@"STO_CUDA_RESERVED_SHARED STV_DEFAULT"
__nv_reservedSMEM_offset_0_alias:
	.zero		0
	.zero		64


//--------------------- .nv.constant0._Z18MaxReductionKernelPfPKfi --------------------------
	.section	.nv.constant0._Z18MaxReductionKernelPfPKfi,"a",@progbits
	.sectionflags	@""
	.align	4
.nv.constant0._Z18MaxReductionKernelPfPKfi:
	.zero		916


//--------------------- SYMBOLS --------------------------

	.type		.nv.reservedSmem.offset0,@object
	.size		.nv.reservedSmem.offset0,0x4
	.type		.nv.reservedSmem.cap,@object
	.size		.nv.reservedSmem.cap,0x4
